	.headerflags	@"EF_CUDA_TEXMODE_UNIFIED EF_CUDA_64BIT_ADDRESS EF_CUDA_ACCELERATORS EF_CUDA_SM90 EF_CUDA_VIRTUAL_SM(EF_CUDA_SM90)"
	.elftype	@"ET_EXEC"


//--------------------- .nv.info                  --------------------------
	.section	.nv.info,"",@"SHT_CUDA_INFO"
	.align	4


	//----- nvinfo : EIATTR_REGCOUNT
	.align		4
        /*0000*/ 	.byte	0x04, 0x2f
        /*0002*/ 	.short	(.L_1 - .L_0)
	.align		4
.L_0:
        /*0004*/ 	.word	index@(triton_poi_fused_add_mul_neg_relu_t_threshold_backward_5)
        /*0008*/ 	.word	0x00000010


	//----- nvinfo : EIATTR_MIN_STACK_SIZE
	.align		4
.L_1:
        /*000c*/ 	.byte	0x04, 0x12
        /*000e*/ 	.short	(.L_3 - .L_2)
	.align		4
.L_2:
        /*0010*/ 	.word	index@(triton_poi_fused_add_mul_neg_relu_t_threshold_backward_5)
        /*0014*/ 	.word	0x00000000


	//----- nvinfo : EIATTR_FRAME_SIZE
	.align		4
.L_3:
        /*0018*/ 	.byte	0x04, 0x11
        /*001a*/ 	.short	(.L_5 - .L_4)
	.align		4
.L_4:
        /*001c*/ 	.word	index@(triton_poi_fused_add_mul_neg_relu_t_threshold_backward_5)
        /*0020*/ 	.word	0x00000000


	//----- nvinfo : EIATTR_MIN_STACK_SIZE
	.align		4
.L_5:
        /*0024*/ 	.byte	0x04, 0x12
        /*0026*/ 	.short	(.L_7 - .L_6)
	.align		4
.L_6:
        /*0028*/ 	.word	index@(triton_poi_fused_add_mul_neg_relu_t_threshold_backward_5)
        /*002c*/ 	.word	0x00000000
.L_7:


//--------------------- .nv.info.triton_poi_fused_add_mul_neg_relu_t_threshold_backward_5 --------------------------
	.section	.nv.info.triton_poi_fused_add_mul_neg_relu_t_threshold_backward_5,"",@"SHT_CUDA_INFO"
	.sectionflags	@""
	.align	4


	//----- nvinfo : EIATTR_CUDA_API_VERSION
	.align		4
        /*0000*/ 	.byte	0x04, 0x37
        /*0002*/ 	.short	(.L_9 - .L_8)
.L_8:
        /*0004*/ 	.word	0x0000007c


	//----- nvinfo : EIATTR_KPARAM_INFO
	.align		4
.L_9:
        /*0008*/ 	.byte	0x04, 0x17
        /*000a*/ 	.short	(.L_11 - .L_10)
.L_10:
        /*000c*/ 	.word	0x00000000
        /*0010*/ 	.short	0x0003
        /*0012*/ 	.short	0x0018
        /*0014*/ 	.byte	0x00, 0xf0, 0x11, 0x00


	//----- nvinfo : EIATTR_KPARAM_INFO
	.align		4
.L_11:
        /*0018*/ 	.byte	0x04, 0x17
        /*001a*/ 	.short	(.L_13 - .L_12)
.L_12:
        /*001c*/ 	.word	0x00000000
        /*0020*/ 	.short	0x0002
        /*0022*/ 	.short	0x0010
        /*0024*/ 	.byte	0x00, 0xf4, 0x21, 0x00


	//----- nvinfo : EIATTR_KPARAM_INFO
	.align		4
.L_13:
        /*0028*/ 	.byte	0x04, 0x17
        /*002a*/ 	.short	(.L_15 - .L_14)
.L_14:
        /*002c*/ 	.word	0x00000000
        /*0030*/ 	.short	0x0001
        /*0032*/ 	.short	0x0008
        /*0034*/ 	.byte	0x00, 0xf4, 0x21, 0x00


	//----- nvinfo : EIATTR_KPARAM_INFO
	.align		4
.L_15:
        /*0038*/ 	.byte	0x04, 0x17
        /*003a*/ 	.short	(.L_17 - .L_16)
.L_16:
        /*003c*/ 	.word	0x00000000
        /*0040*/ 	.short	0x0000
        /*0042*/ 	.short	0x0000
        /*0044*/ 	.byte	0x00, 0xf4, 0x21, 0x00


	//----- nvinfo : EIATTR_SPARSE_MMA_MASK
	.align		4
.L_17:
        /*0048*/ 	.byte	0x03, 0x50
        /*004a*/ 	.short	0x0000


	//----- nvinfo : EIATTR_MAXREG_COUNT
	.align		4
        /*004c*/ 	.byte	0x03, 0x1b
        /*004e*/ 	.short	0x00ff


	//----- nvinfo : EIATTR_EXIT_INSTR_OFFSETS
	.align		4
        /*0050*/ 	.byte	0x04, 0x1c
        /*0052*/ 	.short	(.L_19 - .L_18)


	//   ....[0]....
.L_18:
        /*0054*/ 	.word	0x000001f0


	//   ....[1]....
        /*0058*/ 	.word	0x00000210


	//----- nvinfo : EIATTR_REQNTID
	.align		4
.L_19:
        /*005c*/ 	.byte	0x04, 0x10
        /*005e*/ 	.short	(.L_21 - .L_20)
.L_20:
        /*0060*/ 	.word	0x00000080
        /*0064*/ 	.word	0x00000001
        /*0068*/ 	.word	0x00000001


	//----- nvinfo : EIATTR_CBANK_PARAM_SIZE
	.align		4
.L_21:
        /*006c*/ 	.byte	0x03, 0x19
        /*006e*/ 	.short	0x001c


	//----- nvinfo : EIATTR_PARAM_CBANK
	.align		4
        /*0070*/ 	.byte	0x04, 0x0a
        /*0072*/ 	.short	(.L_23 - .L_22)
	.align		4
.L_22:
        /*0074*/ 	.word	index@(.nv.constant0.triton_poi_fused_add_mul_neg_relu_t_threshold_backward_5)
        /*0078*/ 	.short	0x0210
        /*007a*/ 	.short	0x001c


	//----- nvinfo : EIATTR_SW_WAR
	.align		4
.L_23:
        /*007c*/ 	.byte	0x04, 0x36
        /*007e*/ 	.short	(.L_25 - .L_24)
.L_24:
        /*0080*/ 	.word	0x00000008
.L_25:


//--------------------- .nv.callgraph             --------------------------
	.section	.nv.callgraph,"",@"SHT_CUDA_CALLGRAPH"
	.align	4
	.sectionentsize	8
	.align		4
        /*0000*/ 	.word	0x00000000
	.align		4
        /*0004*/ 	.word	0xffffffff
	.align		4
        /*0008*/ 	.word	0x00000000
	.align		4
        /*000c*/ 	.word	0xfffffffe
	.align		4
        /*0010*/ 	.word	0x00000000
	.align		4
        /*0014*/ 	.word	0xfffffffd
	.align		4
        /*0018*/ 	.word	0x00000000
	.align		4
        /*001c*/ 	.word	0xfffffffc


//--------------------- .text.triton_poi_fused_add_mul_neg_relu_t_threshold_backward_5 --------------------------
	.section	.text.triton_poi_fused_add_mul_neg_relu_t_threshold_backward_5,"ax",@progbits
	.align	128
        .global         triton_poi_fused_add_mul_neg_relu_t_threshold_backward_5
        .type           triton_poi_fused_add_mul_neg_relu_t_threshold_backward_5,@function
        .size           triton_poi_fused_add_mul_neg_relu_t_threshold_backward_5,(.L_x_1 - triton_poi_fused_add_mul_neg_relu_t_threshold_backward_5)
        .other          triton_poi_fused_add_mul_neg_relu_t_threshold_backward_5,@"STO_CUDA_ENTRY STV_DEFAULT"
triton_poi_fused_add_mul_neg_relu_t_threshold_backward_5:
.text.triton_poi_fused_add_mul_neg_relu_t_threshold_backward_5:
[----:B------:R-:W0:Y:S02]  /*0000*/  LDC R1, c[0x0][0x28] ;  /* 0x00000a00ff017b82 */ /* 0x000e240000000800 */
[----:B------:R-:W1:Y:S01]  /*0010*/  S2R R0, SR_TID.X ;  /* 0x0000000000007919 */ /* 0x000e620000002100 */
[----:B------:R-:W2:Y:S01]  /*0020*/  LDC.64 R2, c[0x0][0x210] ;  /* 0x00008400ff027b82 */ /* 0x000ea20000000a00 */
[----:B------:R-:W-:Y:S01]  /*0030*/  CS2R R8, SRZ ;  /* 0x0000000000087805 */ /* 0x000fe2000001ff00 */
[----:B------:R-:W-:Y:S01]  /*0040*/  ULDC.64 UR4, c[0x0][0x208] ;  /* 0x0000820000047ab9 */ /* 0x000fe20000000a00 */
[----:B------:R-:W3:Y:S01]  /*0050*/  S2R R7, SR_CTAID.X ;  /* 0x0000000000077919 */ /* 0x000ee20000002500 */
[----:B------:R-:W-:-:S04]  /*0060*/  ULDC.64 UR6, c[0x0][0x220] ;  /* 0x0000880000067ab9 */ /* 0x000fc80000000a00 */
[----:B------:R-:W4:Y:S01]  /*0070*/  LDC.64 R4, c[0x0][0x218] ;  /* 0x00008600ff047b82 */ /* 0x000f220000000a00 */
[----:B-1----:R-:W-:-:S05]  /*0080*/  IMAD.SHL.U32 R0, R0, 0x2, RZ ;  /* 0x0000000200007824 */ /* 0x002fca00078e00ff */
[----:B------:R-:W-:-:S05]  /*0090*/  LOP3.LUT R0, R0, 0xfe, RZ, 0xc0, !PT ;  /* 0x000000fe00007812 */ /* 0x000fca00078ec0ff */
[----:B---3--:R-:W-:-:S04]  /*00a0*/  IMAD R7, R7, 0x100, R0 ;  /* 0x0000010007077824 */ /* 0x008fc800078e0200 */
[C---:B--2---:R-:W-:Y:S01]  /*00b0*/  IMAD.WIDE R2, R7.reuse, 0x4, R2 ;  /* 0x0000000407027825 */ /* 0x044fe200078e0202 */
[----:B------:R-:W-:-:S13]  /*00c0*/  ISETP.GE.AND P0, PT, R7, 0x100, PT ;  /* 0x000001000700780c */ /* 0x000fda0003f06270 */
[----:B------:R4:W2:Y:S02]  /*00d0*/  @!P0 LDG.E.64 R8, desc[UR4][R2.64] ;  /* 0x0000000402088981 */ /* 0x0008a4000c1e1b00 */
[----:B----4-:R-:W-:-:S04]  /*00e0*/  IMAD.WIDE R2, R7, 0x4, R4 ;  /* 0x0000000407027825 */ /* 0x010fc800078e0204 */
[--C-:B--2---:R-:W-:Y:S01]  /*00f0*/  FADD R0, RZ, -R9.reuse ;  /* 0x80000009ff007221 */ /* 0x104fe20000000000 */
[--C-:B------:R-:W-:Y:S01]  /*0100*/  FADD R6, RZ, -R8.reuse ;  /* 0x80000008ff067221 */ /* 0x100fe20000000000 */
[----:B------:R-:W-:Y:S02]  /*0110*/  FSETP.GEU.AND P2, PT, -R9, RZ, PT ;  /* 0x000000ff0900720b */ /* 0x000fe40003f4e100 */
[----:B------:R-:W-:Y:S02]  /*0120*/  FSETP.GEU.AND P1, PT, -R8, RZ, PT ;  /* 0x000000ff0800720b */ /* 0x000fe40003f2e100 */
[----:B------:R-:W-:Y:S02]  /*0130*/  FSEL R0, R0, RZ, P2 ;  /* 0x000000ff00007208 */ /* 0x000fe40001000000 */
[----:B------:R-:W-:Y:S02]  /*0140*/  FSEL R11, R6, RZ, P1 ;  /* 0x000000ff060b7208 */ /* 0x000fe40000800000 */
[C---:B------:R-:W-:Y:S01]  /*0150*/  FSETP.GTU.AND P2, PT, R0.reuse, RZ, PT ;  /* 0x000000ff0000720b */ /* 0x040fe20003f4c000 */
[----:B------:R-:W-:Y:S01]  /*0160*/  FFMA R13, R0, 2, R9 ;  /* 0x40000000000d7823 */ /* 0x000fe20000000009 */
[C---:B------:R-:W-:Y:S01]  /*0170*/  FSETP.GTU.AND P3, PT, R11.reuse, RZ, PT ;  /* 0x000000ff0b00720b */ /* 0x040fe20003f6c000 */
[----:B------:R-:W-:Y:S01]  /*0180*/  FFMA R12, R11, 2, R8 ;  /* 0x400000000b0c7823 */ /* 0x000fe20000000008 */
[----:B------:R-:W-:-:S02]  /*0190*/  IADD3 R4, P1, R7, UR6, RZ ;  /* 0x0000000607047c10 */ /* 0x000fc4000ff3e0ff */
[----:B------:R-:W-:Y:S02]  /*01a0*/  SEL R0, RZ, 0x1, P3 ;  /* 0x00000001ff007807 */ /* 0x000fe40001800000 */
[----:B------:R-:W-:Y:S01]  /*01b0*/  SEL R9, RZ, 0x100, P2 ;  /* 0x00000100ff097807 */ /* 0x000fe20001000000 */
[----:B------:R1:W-:Y:S01]  /*01c0*/  @!P0 STG.E.64 desc[UR4][R2.64], R12 ;  /* 0x0000000c02008986 */ /* 0x0003e2000c101b04 */
[----:B------:R-:W-:-:S03]  /*01d0*/  LEA.HI.X.SX32 R5, R7, UR7, 0x1, P1 ;  /* 0x0000000707057c11 */ /* 0x000fc600088f0eff */
[----:B------:R-:W-:Y:S01]  /*01e0*/  IMAD.IADD R9, R0, 0x1, R9 ;  /* 0x0000000100097824 */ /* 0x000fe200078e0209 */
[----:B------:R-:W-:Y:S06]  /*01f0*/  @P0 EXIT ;  /* 0x000000000000094d */ /* 0x000fec0003800000 */
[----:B------:R-:W-:Y:S01]  /*0200*/  STG.E.U16 desc[UR4][R4.64], R9 ;  /* 0x0000000904007986 */ /* 0x000fe2000c101504 */
[----:B------:R-:W-:Y:S05]  /*0210*/  EXIT ;  /* 0x000000000000794d */ /* 0x000fea0003800000 */
.L_x_0:
[----:B------:R-:W-:-:S00]  /*0220*/  BRA `(.L_x_0) ;  /* 0xfffffffc00fc7947 */ /* 0x000fc0000383ffff */
[----:B------:R-:W-:-:S00]  /*0230*/  NOP ;  /* 0x0000000000007918 */ /* 0x000fc00000000000 */
        /* <DEDUP_REMOVED lines=12> */
.L_x_1:


//--------------------- .nv.constant0.triton_poi_fused_add_mul_neg_relu_t_threshold_backward_5 --------------------------
	.section	.nv.constant0.triton_poi_fused_add_mul_neg_relu_t_threshold_backward_5,"a",@progbits
	.sectionflags	@""
	.align	4
.nv.constant0.triton_poi_fused_add_mul_neg_relu_t_threshold_backward_5:
	.zero		556
